//
// Generated by NVIDIA NVVM Compiler
//
// Compiler Build ID: CL-36424714
// Cuda compilation tools, release 13.0, V13.0.88
// Based on NVVM 20.0.0
//

.version 9.0
.target sm_100
.address_size 64

	// .globl	_Z10windKernelPdS_S_

.visible .entry _Z10windKernelPdS_S_(
	.param .u64 .ptr .align 1 _Z10windKernelPdS_S__param_0,
	.param .u64 .ptr .align 1 _Z10windKernelPdS_S__param_1,
	.param .u64 .ptr .align 1 _Z10windKernelPdS_S__param_2
)
{
	.reg .b32 	%r<5>;
	.reg .b64 	%rd<11>;
	.reg .b64 	%fd<17>;

	ld.param.u64 	%rd1, [_Z10windKernelPdS_S__param_0];
	ld.param.u64 	%rd2, [_Z10windKernelPdS_S__param_1];
	ld.param.u64 	%rd3, [_Z10windKernelPdS_S__param_2];
	cvta.to.global.u64 	%rd4, %rd1;
	cvta.to.global.u64 	%rd5, %rd3;
	cvta.to.global.u64 	%rd6, %rd2;
	mov.u32 	%r1, %ctaid.x;
	mov.u32 	%r2, %ntid.x;
	mov.u32 	%r3, %tid.x;
	mad.lo.s32 	%r4, %r1, %r2, %r3;
	mul.wide.s32 	%rd7, %r4, 8;
	add.s64 	%rd8, %rd6, %rd7;
	ld.global.f64 	%fd1, [%rd8];
	add.f64 	%fd2, %fd1, 0d3FF0000000000000;
	div.rn.f64 	%fd3, %fd1, %fd2;
	mov.f64 	%fd4, 0d3FF0000000000000;
	sub.f64 	%fd5, %fd4, %fd3;
	mul.f64 	%fd6, %fd5, 0d403CF5C28F5C28F6;
	fma.rn.f64 	%fd7, %fd3, 0d4032051EB851EB85, %fd6;
	st.global.f64 	[%rd8], %fd7;
	add.s64 	%rd9, %rd5, %rd7;
	ld.global.f64 	%fd8, [%rd9];
	fma.rn.f64 	%fd9, %fd8, 0dBF7A9FBE76C8B439, 0d401C000000000000;
	st.global.f64 	[%rd9], %fd9;
	add.s64 	%rd10, %rd4, %rd7;
	ld.global.f64 	%fd10, [%rd10];
	mul.f64 	%fd11, %fd10, 0d403CF5C28F5C28F6;
	ld.global.f64 	%fd12, [%rd8];
	div.rn.f64 	%fd13, %fd11, %fd12;
	div.rn.f64 	%fd14, %fd13, %fd9;
	add.f64 	%fd15, %fd14, 0dBFF0000000000000;
	mul.f64 	%fd16, %fd15, 0dBFB999999999999A;
	st.global.f64 	[%rd10], %fd16;
	ret;

}


// ===== COMPILED SASS (sm_100) =====

	.target	sm_100

	.elftype	@"ET_EXEC"


//--------------------- .note.nv.tkinfo           --------------------------
	.section	.note.nv.tkinfo,"",@"SHT_NOTE"
	.sectionflags	@"SHF_NOTE_NV_TKINFO"
	.tkinfo
        /*0018*/ 	.word	0x00000002
        /*0030*/ 	.string	""
        /*0030*/ 	.string	"ptxas"
        /*0030*/ 	.string	"Cuda compilation tools, release 13.0, V13.0.88"
        /*0030*/ 	.string	"Build cuda_13.0.r13.0/compiler.36424714_0"
        /*0030*/ 	.string	"-arch sm_100 -m 64 "



//--------------------- .note.nv.cuinfo           --------------------------
	.section	.note.nv.cuinfo,"",@"SHT_NOTE"
	.sectionflags	@"SHF_NOTE_NV_CUINFO"
        /*0018*/ 	.short	0x0002
        /*001a*/ 	.short	0x0064
        /*001c*/ 	.short	0x0082
	.zero		2


//--------------------- .nv.info                  --------------------------
	.section	.nv.info,"",@"SHT_CUDA_INFO"
	.align	4


	//----- nvinfo : EIATTR_REGCOUNT
	.align		4
        /*0000*/ 	.byte	0x04, 0x2f
        /*0002*/ 	.short	(.L_1 - .L_0)
	.align		4
.L_0:
        /*0004*/ 	.word	index@(_Z10windKernelPdS_S_)
        /*0008*/ 	.word	0x0000001e


	//----- nvinfo : EIATTR_FRAME_SIZE
	.align		4
.L_1:
        /*000c*/ 	.byte	0x04, 0x11
        /*000e*/ 	.short	(.L_3 - .L_2)
	.align		4
.L_2:
        /*0010*/ 	.word	index@($__internal_0_$__cuda_sm20_div_rn_f64_full)
        /*0014*/ 	.word	0x00000000


	//----- nvinfo : EIATTR_FRAME_SIZE
	.align		4
.L_3:
        /*0018*/ 	.byte	0x04, 0x11
        /*001a*/ 	.short	(.L_5 - .L_4)
	.align		4
.L_4:
        /*001c*/ 	.word	index@(_Z10windKernelPdS_S_)
        /*0020*/ 	.word	0x00000000


	//----- nvinfo : EIATTR_MIN_STACK_SIZE
	.align		4
.L_5:
        /*0024*/ 	.byte	0x04, 0x12
        /*0026*/ 	.short	(.L_7 - .L_6)
	.align		4
.L_6:
        /*0028*/ 	.word	index@(_Z10windKernelPdS_S_)
        /*002c*/ 	.word	0x00000000
.L_7:


//--------------------- .nv.compat                --------------------------
	.section	.nv.compat,"",@"SHT_CUDA_COMPAT_INFO"
	.align	4
        /*0000*/ 	.byte	0x02, 0x09, 0x00, 0x00, 0x02, 0x02, 0x01, 0x00, 0x02, 0x05, 0x05, 0x00, 0x03, 0x07, 0x01, 0x01
        /*0010*/ 	.byte	0x02, 0x03, 0x00, 0x00, 0x02, 0x06, 0x01, 0x00, 0x04, 0x0b, 0x08, 0x00, 0x01, 0x00, 0x00, 0x00
        /*0020*/ 	.byte	0x00, 0x00, 0x00, 0x00


//--------------------- .nv.info._Z10windKernelPdS_S_ --------------------------
	.section	.nv.info._Z10windKernelPdS_S_,"",@"SHT_CUDA_INFO"
	.sectionflags	@""
	.align	4


	//----- nvinfo : EIATTR_CUDA_API_VERSION
	.align		4
        /*0000*/ 	.byte	0x04, 0x37
        /*0002*/ 	.short	(.L_9 - .L_8)
.L_8:
        /*0004*/ 	.word	0x00000082


	//----- nvinfo : EIATTR_KPARAM_INFO
	.align		4
.L_9:
        /*0008*/ 	.byte	0x04, 0x17
        /*000a*/ 	.short	(.L_11 - .L_10)
.L_10:
        /*000c*/ 	.word	0x00000000
        /*0010*/ 	.short	0x0002
        /*0012*/ 	.short	0x0010
        /*0014*/ 	.byte	0x00, 0xf5, 0x21, 0x00


	//----- nvinfo : EIATTR_KPARAM_INFO
	.align		4
.L_11:
        /*0018*/ 	.byte	0x04, 0x17
        /*001a*/ 	.short	(.L_13 - .L_12)
.L_12:
        /*001c*/ 	.word	0x00000000
        /*0020*/ 	.short	0x0001
        /*0022*/ 	.short	0x0008
        /*0024*/ 	.byte	0x00, 0xf5, 0x21, 0x00


	//----- nvinfo : EIATTR_KPARAM_INFO
	.align		4
.L_13:
        /*0028*/ 	.byte	0x04, 0x17
        /*002a*/ 	.short	(.L_15 - .L_14)
.L_14:
        /*002c*/ 	.word	0x00000000
        /*0030*/ 	.short	0x0000
        /*0032*/ 	.short	0x0000
        /*0034*/ 	.byte	0x00, 0xf5, 0x21, 0x00


	//----- nvinfo : EIATTR_SPARSE_MMA_MASK
	.align		4
.L_15:
        /*0038*/ 	.byte	0x03, 0x50
        /*003a*/ 	.short	0x0000


	//----- nvinfo : EIATTR_MAXREG_COUNT
	.align		4
        /*003c*/ 	.byte	0x03, 0x1b
        /*003e*/ 	.short	0x00ff


	//----- nvinfo : EIATTR_MERCURY_ISA_VERSION
	.align		4
        /*0040*/ 	.byte	0x03, 0x5f
        /*0042*/ 	.short	0x0101


	//----- nvinfo : EIATTR_VRC_CTA_INIT_COUNT
	.align		4
        /*0044*/ 	.byte	0x02, 0x4a
	.zero		1
	.zero		1


	//----- nvinfo : EIATTR_EXIT_INSTR_OFFSETS
	.align		4
        /*0048*/ 	.byte	0x04, 0x1c
        /*004a*/ 	.short	(.L_17 - .L_16)


	//   ....[0]....
.L_16:
        /*004c*/ 	.word	0x00000670


	//----- nvinfo : EIATTR_CRS_STACK_SIZE
	.align		4
.L_17:
        /*0050*/ 	.byte	0x04, 0x1e
        /*0052*/ 	.short	(.L_19 - .L_18)
.L_18:
        /*0054*/ 	.word	0x00000000


	//----- nvinfo : EIATTR_CBANK_PARAM_SIZE
	.align		4
.L_19:
        /*0058*/ 	.byte	0x03, 0x19
        /*005a*/ 	.short	0x0018


	//----- nvinfo : EIATTR_PARAM_CBANK
	.align		4
        /*005c*/ 	.byte	0x04, 0x0a
        /*005e*/ 	.short	(.L_21 - .L_20)
	.align		4
.L_20:
        /*0060*/ 	.word	index@(.nv.constant0._Z10windKernelPdS_S_)
        /*0064*/ 	.short	0x0380
        /*0066*/ 	.short	0x0018


	//----- nvinfo : EIATTR_SW_WAR
	.align		4
.L_21:
        /*0068*/ 	.byte	0x04, 0x36
        /*006a*/ 	.short	(.L_23 - .L_22)
.L_22:
        /*006c*/ 	.word	0x00000008
.L_23:


//--------------------- .nv.callgraph             --------------------------
	.section	.nv.callgraph,"",@"SHT_CUDA_CALLGRAPH"
	.align	4
	.sectionentsize	8
	.align		4
        /*0000*/ 	.word	0x00000000
	.align		4
        /*0004*/ 	.word	0xffffffff
	.align		4
        /*0008*/ 	.word	0x00000000
	.align		4
        /*000c*/ 	.word	0xfffffffe
	.align		4
        /*0010*/ 	.word	0x00000000
	.align		4
        /*0014*/ 	.word	0xfffffffd
	.align		4
        /*0018*/ 	.word	0x00000000
	.align		4
        /*001c*/ 	.word	0xfffffffc


//--------------------- .text._Z10windKernelPdS_S_ --------------------------
	.section	.text._Z10windKernelPdS_S_,"ax",@progbits
	.align	128
        .global         _Z10windKernelPdS_S_
        .type           _Z10windKernelPdS_S_,@function
        .size           _Z10windKernelPdS_S_,(.L_x_12 - _Z10windKernelPdS_S_)
        .other          _Z10windKernelPdS_S_,@"STO_CUDA_ENTRY STV_DEFAULT"
_Z10windKernelPdS_S_:
.text._Z10windKernelPdS_S_:
[----:B------:R-:W-:Y:S01]  /*0000*/  LDC R1, c[0x0][0x37c] ;  /* 0x0000df00ff017b82 */ /* 0x000fe20000000800 */
[----:B------:R-:W0:Y:S07]  /*0010*/  S2R R3, SR_TID.X ;  /* 0x0000000000037919 */ /* 0x000e2e0000002100 */
[----:B------:R-:W0:Y:S01]  /*0020*/  S2UR UR6, SR_CTAID.X ;  /* 0x00000000000679c3 */ /* 0x000e220000002500 */
[----:B------:R-:W1:Y:S07]  /*0030*/  LDCU.64 UR4, c[0x0][0x358] ;  /* 0x00006b00ff0477ac */ /* 0x000e6e0008000a00 */
[----:B------:R-:W0:Y:S08]  /*0040*/  LDC R8, c[0x0][0x360] ;  /* 0x0000d800ff087b82 */ /* 0x000e300000000800 */
[----:B------:R-:W2:Y:S01]  /*0050*/  LDC.64 R4, c[0x0][0x388] ;  /* 0x0000e200ff047b82 */ /* 0x000ea20000000a00 */
[----:B0-----:R-:W-:-:S04]  /*0060*/  IMAD R8, R8, UR6, R3 ;  /* 0x0000000608087c24 */ /* 0x001fc8000f8e0203 */
[----:B--2---:R-:W-:-:S05]  /*0070*/  IMAD.WIDE R4, R8, 0x8, R4 ;  /* 0x0000000808047825 */ /* 0x004fca00078e0204 */
[----:B-1----:R-:W2:Y:S01]  /*0080*/  LDG.E.64 R6, desc[UR4][R4.64] ;  /* 0x0000000404067981 */ /* 0x002ea2000c1e1b00 */
[----:B------:R-:W-:Y:S01]  /*0090*/  IMAD.MOV.U32 R2, RZ, RZ, 0x1 ;  /* 0x00000001ff027424 */ /* 0x000fe200078e00ff */
[----:B------:R-:W-:Y:S01]  /*00a0*/  BSSY.RECONVERGENT B0, `(.L_x_0) ;  /* 0x0000015000007945 */ /* 0x000fe20003800200 */
[----:B--2---:R-:W-:Y:S01]  /*00b0*/  DADD R10, R6, 1 ;  /* 0x3ff00000060a7429 */ /* 0x004fe20000000000 */
[----:B------:R-:W-:-:S05]  /*00c0*/  FSETP.GEU.AND P1, PT, |R7|, 6.5827683646048100446e-37, PT ;  /* 0x036000000700780b */ /* 0x000fca0003f2e200 */
[----:B------:R-:W0:Y:S02]  /*00d0*/  MUFU.RCP64H R3, R11 ;  /* 0x0000000b00037308 */ /* 0x000e240000001800 */
[----:B0-----:R-:W-:-:S08]  /*00e0*/  DFMA R12, -R10, R2, 1 ;  /* 0x3ff000000a0c742b */ /* 0x001fd00000000102 */
[----:B------:R-:W-:-:S08]  /*00f0*/  DFMA R12, R12, R12, R12 ;  /* 0x0000000c0c0c722b */ /* 0x000fd0000000000c */
[----:B------:R-:W-:-:S08]  /*0100*/  DFMA R12, R2, R12, R2 ;  /* 0x0000000c020c722b */ /* 0x000fd00000000002 */
[----:B------:R-:W-:-:S08]  /*0110*/  DFMA R2, -R10, R12, 1 ;  /* 0x3ff000000a02742b */ /* 0x000fd0000000010c */
[----:B------:R-:W-:-:S08]  /*0120*/  DFMA R2, R12, R2, R12 ;  /* 0x000000020c02722b */ /* 0x000fd0000000000c */
[----:B------:R-:W-:-:S08]  /*0130*/  DMUL R12, R6, R2 ;  /* 0x00000002060c7228 */ /* 0x000fd00000000000 */
[----:B------:R-:W-:-:S08]  /*0140*/  DFMA R14, -R10, R12, R6 ;  /* 0x0000000c0a0e722b */ /* 0x000fd00000000106 */
[----:B------:R-:W-:-:S10]  /*0150*/  DFMA R2, R2, R14, R12 ;  /* 0x0000000e0202722b */ /* 0x000fd4000000000c */
[----:B------:R-:W-:-:S05]  /*0160*/  FFMA R0, RZ, R11, R3 ;  /* 0x0000000bff007223 */ /* 0x000fca0000000003 */
[----:B------:R-:W-:-:S13]  /*0170*/  FSETP.GT.AND P0, PT, |R0|, 1.469367938527859385e-39, PT ;  /* 0x001000000000780b */ /* 0x000fda0003f04200 */
[----:B------:R-:W-:Y:S05]  /*0180*/  @P0 BRA P1, `(.L_x_1) ;  /* 0x0000000000180947 */ /* 0x000fea0000800000 */
[----:B------:R-:W-:Y:S01]  /*0190*/  IMAD.MOV.U32 R12, RZ, RZ, R6 ;  /* 0x000000ffff0c7224 */ /* 0x000fe200078e0006 */
[----:B------:R-:W-:Y:S01]  /*01a0*/  MOV R0, 0x1d0 ;  /* 0x000001d000007802 */ /* 0x000fe20000000f00 */
[----:B------:R-:W-:-:S07]  /*01b0*/  IMAD.MOV.U32 R13, RZ, RZ, R7 ;  /* 0x000000ffff0d7224 */ /* 0x000fce00078e0007 */
[----:B------:R-:W-:Y:S05]  /*01c0*/  CALL.REL.NOINC `($__internal_0_$__cuda_sm20_div_rn_f64_full) ;  /* 0x00000004002c7944 */ /* 0x000fea0003c00000 */
[----:B------:R-:W-:Y:S02]  /*01d0*/  IMAD.MOV.U32 R2, RZ, RZ, R16 ;  /* 0x000000ffff027224 */ /* 0x000fe400078e0010 */
[----:B------:R-:W-:-:S07]  /*01e0*/  IMAD.MOV.U32 R3, RZ, RZ, R17 ;  /* 0x000000ffff037224 */ /* 0x000fce00078e0011 */
.L_x_1:
[----:B------:R-:W-:Y:S05]  /*01f0*/  BSYNC.RECONVERGENT B0 ;  /* 0x0000000000007941 */ /* 0x000fea0003800200 */
.L_x_0:
[----:B------:R-:W0:Y:S01]  /*0200*/  LDC.64 R12, c[0x0][0x390] ;  /* 0x0000e400ff0c7b82 */ /* 0x000e220000000a00 */
[----:B------:R-:W-:Y:S01]  /*0210*/  DADD R6, -R2, 1 ;  /* 0x3ff0000002067429 */ /* 0x000fe20000000100 */
[----:B------:R-:W-:Y:S01]  /*0220*/  UMOV UR6, 0x8f5c28f6 ;  /* 0x8f5c28f600067882 */ /* 0x000fe20000000000 */
[----:B------:R-:W-:Y:S01]  /*0230*/  UMOV UR7, 0x403cf5c2 ;  /* 0x403cf5c200077882 */ /* 0x000fe20000000000 */
[----:B------:R-:W-:Y:S01]  /*0240*/  UMOV UR8, 0xb851eb85 ;  /* 0xb851eb8500087882 */ /* 0x000fe20000000000 */
[----:B------:R-:W-:Y:S01]  /*0250*/  UMOV UR9, 0x4032051e ;  /* 0x4032051e00097882 */ /* 0x000fe20000000000 */
[----:B------:R-:W-:Y:S02]  /*0260*/  IMAD.MOV.U32 R10, RZ, RZ, 0x76c8b439 ;  /* 0x76c8b439ff0a7424 */ /* 0x000fe400078e00ff */
[----:B------:R-:W-:Y:S01]  /*0270*/  IMAD.MOV.U32 R11, RZ, RZ, 0x3f7a9fbe ;  /* 0x3f7a9fbeff0b7424 */ /* 0x000fe200078e00ff */
[----:B------:R-:W-:Y:S01]  /*0280*/  DMUL R6, R6, UR6 ;  /* 0x0000000606067c28 */ /* 0x000fe20008000000 */
[----:B------:R-:W1:Y:S07]  /*0290*/  LDC.64 R14, c[0x0][0x380] ;  /* 0x0000e000ff0e7b82 */ /* 0x000e6e0000000a00 */
[----:B------:R-:W-:Y:S01]  /*02a0*/  DFMA R2, R2, UR8, R6 ;  /* 0x0000000802027c2b */ /* 0x000fe20008000006 */
[----:B0-----:R-:W-:-:S06]  /*02b0*/  IMAD.WIDE R12, R8, 0x8, R12 ;  /* 0x00000008080c7825 */ /* 0x001fcc00078e020c */
[----:B------:R0:W-:Y:S04]  /*02c0*/  STG.E.64 desc[UR4][R4.64], R2 ;  /* 0x0000000204007986 */ /* 0x0001e8000c101b04 */
[----:B------:R-:W2:Y:S01]  /*02d0*/  LDG.E.64 R6, desc[UR4][R12.64] ;  /* 0x000000040c067981 */ /* 0x000ea2000c1e1b00 */
[----:B-1----:R-:W-:Y:S01]  /*02e0*/  IMAD.WIDE R8, R8, 0x8, R14 ;  /* 0x0000000808087825 */ /* 0x002fe200078e020e */
[----:B--2---:R-:W-:-:S07]  /*02f0*/  DFMA R6, R6, -R10, 7 ;  /* 0x401c00000606742b */ /* 0x004fce000000080a */
[----:B------:R1:W-:Y:S04]  /*0300*/  STG.E.64 desc[UR4][R12.64], R6 ;  /* 0x000000060c007986 */ /* 0x0003e8000c101b04 */
[----:B------:R-:W2:Y:S04]  /*0310*/  LDG.E.64 R10, desc[UR4][R4.64] ;  /* 0x00000004040a7981 */ /* 0x000ea8000c1e1b00 */
[----:B------:R-:W3:Y:S01]  /*0320*/  LDG.E.64 R14, desc[UR4][R8.64] ;  /* 0x00000004080e7981 */ /* 0x000ee2000c1e1b00 */
[----:B------:R-:W-:Y:S01]  /*0330*/  IMAD.MOV.U32 R16, RZ, RZ, 0x1 ;  /* 0x00000001ff107424 */ /* 0x000fe200078e00ff */
[----:B------:R-:W-:Y:S01]  /*0340*/  BSSY.RECONVERGENT B0, `(.L_x_2) ;  /* 0x0000015000007945 */ /* 0x000fe20003800200 */
[----:B--2---:R-:W0:Y:S01]  /*0350*/  MUFU.RCP64H R17, R11 ;  /* 0x0000000b00117308 */ /* 0x004e220000001800 */
[----:B---3--:R-:W-:-:S10]  /*0360*/  DMUL R14, R14, UR6 ;  /* 0x000000060e0e7c28 */ /* 0x008fd40008000000 */
[----:B------:R-:W-:Y:S01]  /*0370*/  FSETP.GEU.AND P1, PT, |R15|, 6.5827683646048100446e-37, PT ;  /* 0x036000000f00780b */ /* 0x000fe20003f2e200 */
[----:B0-----:R-:W-:-:S08]  /*0380*/  DFMA R2, -R10, R16, 1 ;  /* 0x3ff000000a02742b */ /* 0x001fd00000000110 */
[----:B------:R-:W-:-:S08]  /*0390*/  DFMA R2, R2, R2, R2 ;  /* 0x000000020202722b */ /* 0x000fd00000000002 */
[----:B------:R-:W-:-:S08]  /*03a0*/  DFMA R2, R16, R2, R16 ;  /* 0x000000021002722b */ /* 0x000fd00000000010 */
[----:B------:R-:W-:-:S08]  /*03b0*/  DFMA R16, -R10, R2, 1 ;  /* 0x3ff000000a10742b */ /* 0x000fd00000000102 */
[----:B------:R-:W-:-:S08]  /*03c0*/  DFMA R2, R2, R16, R2 ;  /* 0x000000100202722b */ /* 0x000fd00000000002 */
[----:B------:R-:W-:-:S08]  /*03d0*/  DMUL R4, R14, R2 ;  /* 0x000000020e047228 */ /* 0x000fd00000000000 */
[----:B-1----:R-:W-:-:S08]  /*03e0*/  DFMA R12, -R10, R4, R14 ;  /* 0x000000040a0c722b */ /* 0x002fd0000000010e */
        /* <DEDUP_REMOVED lines=10> */
.L_x_3:
[----:B------:R-:W-:Y:S05]  /*0490*/  BSYNC.RECONVERGENT B0 ;  /* 0x0000000000007941 */ /* 0x000fea0003800200 */
.L_x_2:
[----:B------:R-:W0:Y:S01]  /*04a0*/  MUFU.RCP64H R5, R7 ;  /* 0x0000000700057308 */ /* 0x000e220000001800 */
[----:B------:R-:W-:Y:S01]  /*04b0*/  IMAD.MOV.U32 R4, RZ, RZ, 0x1 ;  /* 0x00000001ff047424 */ /* 0x000fe200078e00ff */
[----:B------:R-:W-:Y:S01]  /*04c0*/  FSETP.GEU.AND P1, PT, |R3|, 6.5827683646048100446e-37, PT ;  /* 0x036000000300780b */ /* 0x000fe20003f2e200 */
[----:B------:R-:W-:Y:S04]  /*04d0*/  BSSY.RECONVERGENT B0, `(.L_x_4) ;  /* 0x0000014000007945 */ /* 0x000fe80003800200 */
        /* <DEDUP_REMOVED lines=13> */
[----:B------:R-:W-:Y:S02]  /*05b0*/  IMAD.MOV.U32 R13, RZ, RZ, R3 ;  /* 0x000000ffff0d7224 */ /* 0x000fe400078e0003 */
[----:B------:R-:W-:Y:S02]  /*05c0*/  IMAD.MOV.U32 R10, RZ, RZ, R6 ;  /* 0x000000ffff0a7224 */ /* 0x000fe400078e0006 */
[----:B------:R-:W-:-:S07]  /*05d0*/  IMAD.MOV.U32 R11, RZ, RZ, R7 ;  /* 0x000000ffff0b7224 */ /* 0x000fce00078e0007 */
[----:B------:R-:W-:Y:S05]  /*05e0*/  CALL.REL.NOINC `($__internal_0_$__cuda_sm20_div_rn_f64_full) ;  /* 0x0000000000247944 */ /* 0x000fea0003c00000 */
[----:B------:R-:W-:Y:S02]  /*05f0*/  IMAD.MOV.U32 R4, RZ, RZ, R16 ;  /* 0x000000ffff047224 */ /* 0x000fe400078e0010 */
[----:B------:R-:W-:-:S07]  /*0600*/  IMAD.MOV.U32 R5, RZ, RZ, R17 ;  /* 0x000000ffff057224 */ /* 0x000fce00078e0011 */
.L_x_5:
[----:B------:R-:W-:Y:S05]  /*0610*/  BSYNC.RECONVERGENT B0 ;  /* 0x0000000000007941 */ /* 0x000fea0003800200 */
.L_x_4:
[----:B------:R-:W-:Y:S01]  /*0620*/  DADD R4, R4, -1 ;  /* 0xbff0000004047429 */ /* 0x000fe20000000000 */
[----:B------:R-:W-:Y:S01]  /*0630*/  UMOV UR6, 0x9999999a ;  /* 0x9999999a00067882 */ /* 0x000fe20000000000 */
[----:B------:R-:W-:-:S06]  /*0640*/  UMOV UR7, 0x3fb99999 ;  /* 0x3fb9999900077882 */ /* 0x000fcc0000000000 */
[----:B------:R-:W-:-:S07]  /*0650*/  DMUL R4, R4, -UR6 ;  /* 0x8000000604047c28 */ /* 0x000fce0008000000 */
[----:B------:R-:W-:Y:S01]  /*0660*/  STG.E.64 desc[UR4][R8.64], R4 ;  /* 0x0000000408007986 */ /* 0x000fe2000c101b04 */
[----:B------:R-:W-:Y:S05]  /*0670*/  EXIT ;  /* 0x000000000000794d */ /* 0x000fea0003800000 */
        .weak           $__internal_0_$__cuda_sm20_div_rn_f64_full
        .type           $__internal_0_$__cuda_sm20_div_rn_f64_full,@function
        .size           $__internal_0_$__cuda_sm20_div_rn_f64_full,(.L_x_12 - $__internal_0_$__cuda_sm20_div_rn_f64_full)
$__internal_0_$__cuda_sm20_div_rn_f64_full:
[C---:B------:R-:W-:Y:S01]  /*0680*/  FSETP.GEU.AND P0, PT, |R11|.reuse, 1.469367938527859385e-39, PT ;  /* 0x001000000b00780b */ /* 0x040fe20003f0e200 */
[----:B------:R-:W-:Y:S01]  /*0690*/  IMAD.MOV.U32 R18, RZ, RZ, 0x1 ;  /* 0x00000001ff127424 */ /* 0x000fe200078e00ff */
[----:B------:R-:W-:Y:S01]  /*06a0*/  LOP3.LUT R2, R11, 0x800fffff, RZ, 0xc0, !PT ;  /* 0x800fffff0b027812 */ /* 0x000fe200078ec0ff */
[----:B------:R-:W-:Y:S01]  /*06b0*/  BSSY.RECONVERGENT B1, `(.L_x_6) ;  /* 0x0000054000017945 */ /* 0x000fe20003800200 */
[C---:B------:R-:W-:Y:S02]  /*06c0*/  FSETP.GEU.AND P2, PT, |R13|.reuse, 1.469367938527859385e-39, PT ;  /* 0x001000000d00780b */ /* 0x040fe40003f4e200 */
[----:B------:R-:W-:Y:S01]  /*06d0*/  LOP3.LUT R3, R2, 0x3ff00000, RZ, 0xfc, !PT ;  /* 0x3ff0000002037812 */ /* 0x000fe200078efcff */
[----:B------:R-:W-:Y:S01]  /*06e0*/  IMAD.MOV.U32 R2, RZ, RZ, R10 ;  /* 0x000000ffff027224 */ /* 0x000fe200078e000a */
[----:B------:R-:W-:Y:S02]  /*06f0*/  LOP3.LUT R16, R13, 0x7ff00000, RZ, 0xc0, !PT ;  /* 0x7ff000000d107812 */ /* 0x000fe400078ec0ff */
[----:B------:R-:W-:-:S03]  /*0700*/  LOP3.LUT R25, R11, 0x7ff00000, RZ, 0xc0, !PT ;  /* 0x7ff000000b197812 */ /* 0x000fc600078ec0ff */
[----:B------:R-:W-:Y:S01]  /*0710*/  @!P0 DMUL R2, R10, 8.98846567431157953865e+307 ;  /* 0x7fe000000a028828 */ /* 0x000fe20000000000 */
[C---:B------:R-:W-:Y:S01]  /*0720*/  ISETP.GE.U32.AND P1, PT, R16.reuse, R25, PT ;  /* 0x000000191000720c */ /* 0x040fe20003f26070 */
[----:B------:R-:W-:Y:S02]  /*0730*/  IMAD.MOV.U32 R24, RZ, RZ, R16 ;  /* 0x000000ffff187224 */ /* 0x000fe400078e0010 */
[----:B------:R-:W-:Y:S02]  /*0740*/  @!P2 LOP3.LUT R17, R11, 0x7ff00000, RZ, 0xc0, !PT ;  /* 0x7ff000000b11a812 */ /* 0x000fe400078ec0ff */
[----:B------:R-:W0:Y:S02]  /*0750*/  MUFU.RCP64H R19, R3 ;  /* 0x0000000300137308 */ /* 0x000e240000001800 */
[----:B------:R-:W-:Y:S02]  /*0760*/  @!P2 ISETP.GE.U32.AND P3, PT, R16, R17, PT ;  /* 0x000000111000a20c */ /* 0x000fe40003f66070 */
[----:B------:R-:W-:-:S02]  /*0770*/  MOV R17, 0x1ca00000 ;  /* 0x1ca0000000117802 */ /* 0x000fc40000000f00 */
[----:B------:R-:W-:Y:S02]  /*0780*/  @!P0 LOP3.LUT R25, R3, 0x7ff00000, RZ, 0xc0, !PT ;  /* 0x7ff0000003198812 */ /* 0x000fe400078ec0ff */
[----:B------:R-:W-:-:S03]  /*0790*/  @!P2 SEL R21, R17, 0x63400000, !P3 ;  /* 0x634000001115a807 */ /* 0x000fc60005800000 */
[----:B------:R-:W-:Y:S01]  /*07a0*/  VIADD R27, R25, 0xffffffff ;  /* 0xffffffff191b7836 */ /* 0x000fe20000000000 */
[----:B------:R-:W-:-:S04]  /*07b0*/  @!P2 LOP3.LUT R22, R21, 0x80000000, R13, 0xf8, !PT ;  /* 0x800000001516a812 */ /* 0x000fc800078ef80d */
[----:B------:R-:W-:Y:S01]  /*07c0*/  @!P2 LOP3.LUT R23, R22, 0x100000, RZ, 0xfc, !PT ;  /* 0x001000001617a812 */ /* 0x000fe200078efcff */
[----:B0-----:R-:W-:Y:S01]  /*07d0*/  DFMA R14, R18, -R2, 1 ;  /* 0x3ff00000120e742b */ /* 0x001fe20000000802 */
[----:B------:R-:W-:-:S07]  /*07e0*/  @!P2 IMAD.MOV.U32 R22, RZ, RZ, RZ ;  /* 0x000000ffff16a224 */ /* 0x000fce00078e00ff */
[----:B------:R-:W-:-:S08]  /*07f0*/  DFMA R14, R14, R14, R14 ;  /* 0x0000000e0e0e722b */ /* 0x000fd0000000000e */
[----:B------:R-:W-:Y:S01]  /*0800*/  DFMA R18, R18, R14, R18 ;  /* 0x0000000e1212722b */ /* 0x000fe20000000012 */
[----:B------:R-:W-:Y:S01]  /*0810*/  SEL R15, R17, 0x63400000, !P1 ;  /* 0x63400000110f7807 */ /* 0x000fe20004800000 */
[----:B------:R-:W-:-:S03]  /*0820*/  IMAD.MOV.U32 R14, RZ, RZ, R12 ;  /* 0x000000ffff0e7224 */ /* 0x000fc600078e000c */
[----:B------:R-:W-:-:S03]  /*0830*/  LOP3.LUT R15, R15, 0x800fffff, R13, 0xf8, !PT ;  /* 0x800fffff0f0f7812 */ /* 0x000fc600078ef80d */
[----:B------:R-:W-:-:S03]  /*0840*/  DFMA R20, R18, -R2, 1 ;  /* 0x3ff000001214742b */ /* 0x000fc60000000802 */
[----:B------:R-:W-:-:S05]  /*0850*/  @!P2 DFMA R14, R14, 2, -R22 ;  /* 0x400000000e0ea82b */ /* 0x000fca0000000816 */
[----:B------:R-:W-:-:S05]  /*0860*/  DFMA R20, R18, R20, R18 ;  /* 0x000000141214722b */ /* 0x000fca0000000012 */
[----:B------:R-:W-:-:S03]  /*0870*/  @!P2 LOP3.LUT R24, R15, 0x7ff00000, RZ, 0xc0, !PT ;  /* 0x7ff000000f18a812 */ /* 0x000fc600078ec0ff */
[----:B------:R-:W-:Y:S02]  /*0880*/  DMUL R18, R20, R14 ;  /* 0x0000000e14127228 */ /* 0x000fe40000000000 */
[----:B------:R-:W-:-:S05]  /*0890*/  VIADD R26, R24, 0xffffffff ;  /* 0xffffffff181a7836 */ /* 0x000fca0000000000 */
[----:B------:R-:W-:Y:S01]  /*08a0*/  ISETP.GT.U32.AND P0, PT, R26, 0x7feffffe, PT ;  /* 0x7feffffe1a00780c */ /* 0x000fe20003f04070 */
[----:B------:R-:W-:-:S03]  /*08b0*/  DFMA R22, R18, -R2, R14 ;  /* 0x800000021216722b */ /* 0x000fc6000000000e */
[----:B------:R-:W-:-:S05]  /*08c0*/  ISETP.GT.U32.OR P0, PT, R27, 0x7feffffe, P0 ;  /* 0x7feffffe1b00780c */ /* 0x000fca0000704470 */
[----:B------:R-:W-:-:S08]  /*08d0*/  DFMA R22, R20, R22, R18 ;  /* 0x000000161416722b */ /* 0x000fd00000000012 */
[----:B------:R-:W-:Y:S05]  /*08e0*/  @P0 BRA `(.L_x_7) ;  /* 0x00000000006c0947 */ /* 0x000fea0003800000 */
[----:B------:R-:W-:Y:S01]  /*08f0*/  LOP3.LUT R13, R11, 0x7ff00000, RZ, 0xc0, !PT ;  /* 0x7ff000000b0d7812 */ /* 0x000fe200078ec0ff */
[----:B------:R-:W-:-:S03]  /*0900*/  IMAD.MOV.U32 R18, RZ, RZ, RZ ;  /* 0x000000ffff127224 */ /* 0x000fc600078e00ff */
[CC--:B------:R-:W-:Y:S02]  /*0910*/  VIADDMNMX R12, R16.reuse, -R13.reuse, 0xb9600000, !PT ;  /* 0xb9600000100c7446 */ /* 0x0c0fe4000780090d */
[----:B------:R-:W-:Y:S02]  /*0920*/  ISETP.GE.U32.AND P0, PT, R16, R13, PT ;  /* 0x0000000d1000720c */ /* 0x000fe40003f06070 */
[----:B------:R-:W-:Y:S02]  /*0930*/  VIMNMX R12, PT, PT, R12, 0x46a00000, PT ;  /* 0x46a000000c0c7848 */ /* 0x000fe40003fe0100 */
[----:B------:R-:W-:-:S05]  /*0940*/  SEL R17, R17, 0x63400000, !P0 ;  /* 0x6340000011117807 */ /* 0x000fca0004000000 */
[----:B------:R-:W-:-:S04]  /*0950*/  IMAD.IADD R12, R12, 0x1, -R17 ;  /* 0x000000010c0c7824 */ /* 0x000fc800078e0a11 */
[----:B------:R-:W-:-:S06]  /*0960*/  VIADD R19, R12, 0x7fe00000 ;  /* 0x7fe000000c137836 */ /* 0x000fcc0000000000 */
[----:B------:R-:W-:-:S10]  /*0970*/  DMUL R16, R22, R18 ;  /* 0x0000001216107228 */ /* 0x000fd40000000000 */
[----:B------:R-:W-:-:S13]  /*0980*/  FSETP.GTU.AND P0, PT, |R17|, 1.469367938527859385e-39, PT ;  /* 0x001000001100780b */ /* 0x000fda0003f0c200 */
[----:B------:R-:W-:Y:S05]  /*0990*/  @P0 BRA `(.L_x_8) ;  /* 0x0000000000940947 */ /* 0x000fea0003800000 */
[----:B------:R-:W-:Y:S01]  /*09a0*/  DFMA R2, R22, -R2, R14 ;  /* 0x800000021602722b */ /* 0x000fe2000000000e */
[----:B------:R-:W-:-:S09]  /*09b0*/  IMAD.MOV.U32 R18, RZ, RZ, RZ ;  /* 0x000000ffff127224 */ /* 0x000fd200078e00ff */
[C---:B------:R-:W-:Y:S02]  /*09c0*/  FSETP.NEU.AND P0, PT, R3.reuse, RZ, PT ;  /* 0x000000ff0300720b */ /* 0x040fe40003f0d000 */
[----:B------:R-:W-:-:S04]  /*09d0*/  LOP3.LUT R11, R3, 0x80000000, R11, 0x48, !PT ;  /* 0x80000000030b7812 */ /* 0x000fc800078e480b */
[----:B------:R-:W-:-:S07]  /*09e0*/  LOP3.LUT R19, R11, R19, RZ, 0xfc, !PT ;  /* 0x000000130b137212 */ /* 0x000fce00078efcff */
[----:B------:R-:W-:Y:S05]  /*09f0*/  @!P0 BRA `(.L_x_8) ;  /* 0x00000000007c8947 */ /* 0x000fea0003800000 */
[----:B------:R-:W-:Y:S01]  /*0a00*/  IMAD.MOV R3, RZ, RZ, -R12 ;  /* 0x000000ffff037224 */ /* 0x000fe200078e0a0c */
[----:B------:R-:W-:Y:S01]  /*0a10*/  MOV R2, RZ ;  /* 0x000000ff00027202 */ /* 0x000fe20000000f00 */
[----:B------:R-:W-:-:S05]  /*0a20*/  DMUL.RP R18, R22, R18 ;  /* 0x0000001216127228 */ /* 0x000fca0000008000 */
[----:B------:R-:W-:-:S05]  /*0a30*/  DFMA R2, R16, -R2, R22 ;  /* 0x800000021002722b */ /* 0x000fca0000000016 */
[----:B------:R-:W-:Y:S02]  /*0a40*/  LOP3.LUT R11, R19, R11, RZ, 0x3c, !PT ;  /* 0x0000000b130b7212 */ /* 0x000fe400078e3cff */
[----:B------:R-:W-:-:S04]  /*0a50*/  IADD3 R2, PT, PT, -R12, -0x43300000, RZ ;  /* 0xbcd000000c027810 */ /* 0x000fc80007ffe1ff */
[----:B------:R-:W-:-:S04]  /*0a60*/  FSETP.NEU.AND P0, PT, |R3|, R2, PT ;  /* 0x000000020300720b */ /* 0x000fc80003f0d200 */
[----:B------:R-:W-:Y:S02]  /*0a70*/  FSEL R16, R18, R16, !P0 ;  /* 0x0000001012107208 */ /* 0x000fe40004000000 */
[----:B------:R-:W-:Y:S01]  /*0a80*/  FSEL R17, R11, R17, !P0 ;  /* 0x000000110b117208 */ /* 0x000fe20004000000 */
[----:B------:R-:W-:Y:S06]  /*0a90*/  BRA `(.L_x_8) ;  /* 0x0000000000547947 */ /* 0x000fec0003800000 */
.L_x_7:
[----:B------:R-:W-:-:S14]  /*0aa0*/  DSETP.NAN.AND P0, PT, R12, R12, PT ;  /* 0x0000000c0c00722a */ /* 0x000fdc0003f08000 */
[----:B------:R-:W-:Y:S05]  /*0ab0*/  @P0 BRA `(.L_x_9) ;  /* 0x0000000000440947 */ /* 0x000fea0003800000 */
[----:B------:R-:W-:-:S14]  /*0ac0*/  DSETP.NAN.AND P0, PT, R10, R10, PT ;  /* 0x0000000a0a00722a */ /* 0x000fdc0003f08000 */
[----:B------:R-:W-:Y:S05]  /*0ad0*/  @P0 BRA `(.L_x_10) ;  /* 0x0000000000300947 */ /* 0x000fea0003800000 */
[----:B------:R-:W-:Y:S01]  /*0ae0*/  ISETP.NE.AND P0, PT, R24, R25, PT ;  /* 0x000000191800720c */ /* 0x000fe20003f05270 */
[----:B------:R-:W-:Y:S02]  /*0af0*/  IMAD.MOV.U32 R16, RZ, RZ, 0x0 ;  /* 0x00000000ff107424 */ /* 0x000fe400078e00ff */
[----:B------:R-:W-:-:S10]  /*0b00*/  IMAD.MOV.U32 R17, RZ, RZ, -0x80000 ;  /* 0xfff80000ff117424 */ /* 0x000fd400078e00ff */
[----:B------:R-:W-:Y:S05]  /*0b10*/  @!P0 BRA `(.L_x_8) ;  /* 0x0000000000348947 */ /* 0x000fea0003800000 */
[----:B------:R-:W-:Y:S02]  /*0b20*/  ISETP.NE.AND P0, PT, R24, 0x7ff00000, PT ;  /* 0x7ff000001800780c */ /* 0x000fe40003f05270 */
[----:B------:R-:W-:Y:S02]  /*0b30*/  LOP3.LUT R17, R13, 0x80000000, R11, 0x48, !PT ;  /* 0x800000000d117812 */ /* 0x000fe400078e480b */
[----:B------:R-:W-:-:S13]  /*0b40*/  ISETP.EQ.OR P0, PT, R25, RZ, !P0 ;  /* 0x000000ff1900720c */ /* 0x000fda0004702670 */
[----:B------:R-:W-:Y:S01]  /*0b50*/  @P0 LOP3.LUT R2, R17, 0x7ff00000, RZ, 0xfc, !PT ;  /* 0x7ff0000011020812 */ /* 0x000fe200078efcff */
[----:B------:R-:W-:Y:S02]  /*0b60*/  @!P0 IMAD.MOV.U32 R16, RZ, RZ, RZ ;  /* 0x000000ffff108224 */ /* 0x000fe400078e00ff */
[----:B------:R-:W-:Y:S02]  /*0b70*/  @P0 IMAD.MOV.U32 R16, RZ, RZ, RZ ;  /* 0x000000ffff100224 */ /* 0x000fe400078e00ff */
[----:B------:R-:W-:Y:S01]  /*0b80*/  @P0 IMAD.MOV.U32 R17, RZ, RZ, R2 ;  /* 0x000000ffff110224 */ /* 0x000fe200078e0002 */
[----:B------:R-:W-:Y:S06]  /*0b90*/  BRA `(.L_x_8) ;  /* 0x0000000000147947 */ /* 0x000fec0003800000 */
.L_x_10:
[----:B------:R-:W-:Y:S01]  /*0ba0*/  LOP3.LUT R17, R11, 0x80000, RZ, 0xfc, !PT ;  /* 0x000800000b117812 */ /* 0x000fe200078efcff */
[----:B------:R-:W-:Y:S01]  /*0bb0*/  IMAD.MOV.U32 R16, RZ, RZ, R10 ;  /* 0x000000ffff107224 */ /* 0x000fe200078e000a */
[----:B------:R-:W-:Y:S06]  /*0bc0*/  BRA `(.L_x_8) ;  /* 0x0000000000087947 */ /* 0x000fec0003800000 */
.L_x_9:
[----:B------:R-:W-:Y:S01]  /*0bd0*/  LOP3.LUT R17, R13, 0x80000, RZ, 0xfc, !PT ;  /* 0x000800000d117812 */ /* 0x000fe200078efcff */
[----:B------:R-:W-:-:S07]  /*0be0*/  IMAD.MOV.U32 R16, RZ, RZ, R12 ;  /* 0x000000ffff107224 */ /* 0x000fce00078e000c */
.L_x_8:
[----:B------:R-:W-:Y:S05]  /*0bf0*/  BSYNC.RECONVERGENT B1 ;  /* 0x0000000000017941 */ /* 0x000fea0003800200 */
.L_x_6:
[----:B------:R-:W-:Y:S02]  /*0c00*/  IMAD.MOV.U32 R2, RZ, RZ, R0 ;  /* 0x000000ffff027224 */ /* 0x000fe400078e0000 */
[----:B------:R-:W-:-:S04]  /*0c10*/  IMAD.MOV.U32 R3, RZ, RZ, 0x0 ;  /* 0x00000000ff037424 */ /* 0x000fc800078e00ff */
[----:B------:R-:W-:Y:S05]  /*0c20*/  RET.REL.NODEC R2 `(_Z10windKernelPdS_S_) ;  /* 0xfffffff002f47950 */ /* 0x000fea0003c3ffff */
.L_x_11:
[----:B------:R-:W-:-:S00]  /*0c30*/  BRA `(.L_x_11) ;  /* 0xfffffffc00fc7947 */ /* 0x000fc0000383ffff */
[----:B------:R-:W-:-:S00]  /*0c40*/  NOP ;  /* 0x0000000000007918 */ /* 0x000fc00000000000 */
        /* <DEDUP_REMOVED lines=11> */
.L_x_12:


//--------------------- .nv.shared.reserved.0     --------------------------
	.section	.nv.shared.reserved.0,"aw",@nobits
	.weak		__nv_reservedSMEM_offset_0_alias
	.size		__nv_reservedSMEM_offset_0_alias, 0, 64
	.other		__nv_reservedSMEM_offset_0_alias,@"STO_CUDA_RESERVED_SHARED STV_DEFAULT"
__nv_reservedSMEM_offset_0_alias:
	.zero		0
	.zero		64


//--------------------- .nv.constant0._Z10windKernelPdS_S_ --------------------------
	.section	.nv.constant0._Z10windKernelPdS_S_,"a",@progbits
	.sectionflags	@""
	.align	4
.nv.constant0._Z10windKernelPdS_S_:
	.zero		920


//--------------------- SYMBOLS --------------------------

	.type		.nv.reservedSmem.offset0,@object
	.size		.nv.reservedSmem.offset0,0x4
